//
// Generated by NVIDIA NVVM Compiler
//
// Compiler Build ID: CL-36424714
// Cuda compilation tools, release 13.0, V13.0.88
// Based on NVVM 20.0.0
//

.version 9.0
.target sm_100
.address_size 64

	// .globl	_Z16reduceBlksKernelPiiS_

.visible .entry _Z16reduceBlksKernelPiiS_(
	.param .u64 .ptr .align 1 _Z16reduceBlksKernelPiiS__param_0,
	.param .u32 _Z16reduceBlksKernelPiiS__param_1,
	.param .u64 .ptr .align 1 _Z16reduceBlksKernelPiiS__param_2
)
{
	.reg .pred 	%p<6>;
	.reg .b32 	%r<17>;
	.reg .b64 	%rd<13>;

	ld.param.u64 	%rd4, [_Z16reduceBlksKernelPiiS__param_0];
	ld.param.u32 	%r8, [_Z16reduceBlksKernelPiiS__param_1];
	ld.param.u64 	%rd3, [_Z16reduceBlksKernelPiiS__param_2];
	cvta.to.global.u64 	%rd1, %rd4;
	mov.u32 	%r1, %ctaid.x;
	mov.u32 	%r16, %ntid.x;
	mul.lo.s32 	%r9, %r16, %r1;
	shl.b32 	%r3, %r9, 1;
	mov.u32 	%r4, %tid.x;
	add.s32 	%r5, %r3, %r4;
	mul.wide.s32 	%rd5, %r5, 4;
	add.s64 	%rd2, %rd1, %rd5;
$L__BB0_1:
	setp.ge.u32 	%p1, %r4, %r16;
	add.s32 	%r10, %r16, %r5;
	setp.ge.s32 	%p2, %r10, %r8;
	or.pred  	%p3, %p1, %p2;
	@%p3 bra 	$L__BB0_3;
	shl.b32 	%r11, %r16, 2;
	cvt.u64.u32 	%rd6, %r11;
	add.s64 	%rd7, %rd2, %rd6;
	ld.global.u32 	%r12, [%rd7];
	ld.global.u32 	%r13, [%rd2];
	add.s32 	%r14, %r13, %r12;
	st.global.u32 	[%rd2], %r14;
$L__BB0_3:
	bar.sync 	0;
	shr.u32 	%r7, %r16, 1;
	setp.gt.u32 	%p4, %r16, 1;
	mov.u32 	%r16, %r7;
	@%p4 bra 	$L__BB0_1;
	setp.ne.s32 	%p5, %r4, 0;
	@%p5 bra 	$L__BB0_6;
	mul.wide.u32 	%rd8, %r3, 4;
	add.s64 	%rd9, %rd1, %rd8;
	ld.global.u32 	%r15, [%rd9];
	cvta.to.global.u64 	%rd10, %rd3;
	mul.wide.u32 	%rd11, %r1, 4;
	add.s64 	%rd12, %rd10, %rd11;
	st.global.u32 	[%rd12], %r15;
$L__BB0_6:
	ret;

}


// ===== COMPILED SASS (sm_100) =====

	.target	sm_100

	.elftype	@"ET_EXEC"


//--------------------- .note.nv.tkinfo           --------------------------
	.section	.note.nv.tkinfo,"",@"SHT_NOTE"
	.sectionflags	@"SHF_NOTE_NV_TKINFO"
	.tkinfo
        /*0018*/ 	.word	0x00000002
        /*0030*/ 	.string	""
        /*0030*/ 	.string	"ptxas"
        /*0030*/ 	.string	"Cuda compilation tools, release 13.0, V13.0.88"
        /*0030*/ 	.string	"Build cuda_13.0.r13.0/compiler.36424714_0"
        /*0030*/ 	.string	"-arch sm_100 -m 64 "



//--------------------- .note.nv.cuinfo           --------------------------
	.section	.note.nv.cuinfo,"",@"SHT_NOTE"
	.sectionflags	@"SHF_NOTE_NV_CUINFO"
        /*0018*/ 	.short	0x0002
        /*001a*/ 	.short	0x0064
        /*001c*/ 	.short	0x0082
	.zero		2


//--------------------- .nv.info                  --------------------------
	.section	.nv.info,"",@"SHT_CUDA_INFO"
	.align	4


	//----- nvinfo : EIATTR_REGCOUNT
	.align		4
        /*0000*/ 	.byte	0x04, 0x2f
        /*0002*/ 	.short	(.L_1 - .L_0)
	.align		4
.L_0:
        /*0004*/ 	.word	index@(_Z16reduceBlksKernelPiiS_)
        /*0008*/ 	.word	0x00000010


	//----- nvinfo : EIATTR_FRAME_SIZE
	.align		4
.L_1:
        /*000c*/ 	.byte	0x04, 0x11
        /*000e*/ 	.short	(.L_3 - .L_2)
	.align		4
.L_2:
        /*0010*/ 	.word	index@(_Z16reduceBlksKernelPiiS_)
        /*0014*/ 	.word	0x00000000


	//----- nvinfo : EIATTR_MIN_STACK_SIZE
	.align		4
.L_3:
        /*0018*/ 	.byte	0x04, 0x12
        /*001a*/ 	.short	(.L_5 - .L_4)
	.align		4
.L_4:
        /*001c*/ 	.word	index@(_Z16reduceBlksKernelPiiS_)
        /*0020*/ 	.word	0x00000000
.L_5:


//--------------------- .nv.compat                --------------------------
	.section	.nv.compat,"",@"SHT_CUDA_COMPAT_INFO"
	.align	4
        /*0000*/ 	.byte	0x02, 0x09, 0x00, 0x00, 0x02, 0x02, 0x01, 0x00, 0x02, 0x05, 0x05, 0x00, 0x03, 0x07, 0x01, 0x01
        /*0010*/ 	.byte	0x02, 0x03, 0x00, 0x00, 0x02, 0x06, 0x01, 0x00, 0x04, 0x0b, 0x08, 0x00, 0x09, 0x00, 0x00, 0x00
        /*0020*/ 	.byte	0x00, 0x00, 0x00, 0x00


//--------------------- .nv.info._Z16reduceBlksKernelPiiS_ --------------------------
	.section	.nv.info._Z16reduceBlksKernelPiiS_,"",@"SHT_CUDA_INFO"
	.sectionflags	@""
	.align	4


	//----- nvinfo : EIATTR_CUDA_API_VERSION
	.align		4
        /*0000*/ 	.byte	0x04, 0x37
        /*0002*/ 	.short	(.L_7 - .L_6)
.L_6:
        /*0004*/ 	.word	0x00000082


	//----- nvinfo : EIATTR_KPARAM_INFO
	.align		4
.L_7:
        /*0008*/ 	.byte	0x04, 0x17
        /*000a*/ 	.short	(.L_9 - .L_8)
.L_8:
        /*000c*/ 	.word	0x00000000
        /*0010*/ 	.short	0x0002
        /*0012*/ 	.short	0x0010
        /*0014*/ 	.byte	0x00, 0xf5, 0x21, 0x00


	//----- nvinfo : EIATTR_KPARAM_INFO
	.align		4
.L_9:
        /*0018*/ 	.byte	0x04, 0x17
        /*001a*/ 	.short	(.L_11 - .L_10)
.L_10:
        /*001c*/ 	.word	0x00000000
        /*0020*/ 	.short	0x0001
        /*0022*/ 	.short	0x0008
        /*0024*/ 	.byte	0x00, 0xf0, 0x11, 0x00


	//----- nvinfo : EIATTR_KPARAM_INFO
	.align		4
.L_11:
        /*0028*/ 	.byte	0x04, 0x17
        /*002a*/ 	.short	(.L_13 - .L_12)
.L_12:
        /*002c*/ 	.word	0x00000000
        /*0030*/ 	.short	0x0000
        /*0032*/ 	.short	0x0000
        /*0034*/ 	.byte	0x00, 0xf5, 0x21, 0x00


	//----- nvinfo : EIATTR_SPARSE_MMA_MASK
	.align		4
.L_13:
        /*0038*/ 	.byte	0x03, 0x50
        /*003a*/ 	.short	0x0000


	//----- nvinfo : EIATTR_MAXREG_COUNT
	.align		4
        /*003c*/ 	.byte	0x03, 0x1b
        /*003e*/ 	.short	0x00ff


	//----- nvinfo : EIATTR_NUM_BARRIERS
	.align		4
        /*0040*/ 	.byte	0x02, 0x4c
        /*0042*/ 	.byte	0x01
	.zero		1


	//----- nvinfo : EIATTR_MERCURY_ISA_VERSION
	.align		4
        /*0044*/ 	.byte	0x03, 0x5f
        /*0046*/ 	.short	0x0101


	//----- nvinfo : EIATTR_VRC_CTA_INIT_COUNT
	.align		4
        /*0048*/ 	.byte	0x02, 0x4a
	.zero		1
	.zero		1


	//----- nvinfo : EIATTR_EXIT_INSTR_OFFSETS
	.align		4
        /*004c*/ 	.byte	0x04, 0x1c
        /*004e*/ 	.short	(.L_15 - .L_14)


	//   ....[0]....
.L_14:
        /*0050*/ 	.word	0x000001d0


	//   ....[1]....
        /*0054*/ 	.word	0x00000240


	//----- nvinfo : EIATTR_CRS_STACK_SIZE
	.align		4
.L_15:
        /*0058*/ 	.byte	0x04, 0x1e
        /*005a*/ 	.short	(.L_17 - .L_16)
.L_16:
        /*005c*/ 	.word	0x00000000


	//----- nvinfo : EIATTR_CBANK_PARAM_SIZE
	.align		4
.L_17:
        /*0060*/ 	.byte	0x03, 0x19
        /*0062*/ 	.short	0x0018


	//----- nvinfo : EIATTR_PARAM_CBANK
	.align		4
        /*0064*/ 	.byte	0x04, 0x0a
        /*0066*/ 	.short	(.L_19 - .L_18)
	.align		4
.L_18:
        /*0068*/ 	.word	index@(.nv.constant0._Z16reduceBlksKernelPiiS_)
        /*006c*/ 	.short	0x0380
        /*006e*/ 	.short	0x0018


	//----- nvinfo : EIATTR_SW_WAR
	.align		4
.L_19:
        /*0070*/ 	.byte	0x04, 0x36
        /*0072*/ 	.short	(.L_21 - .L_20)
.L_20:
        /*0074*/ 	.word	0x00000008
.L_21:


//--------------------- .nv.callgraph             --------------------------
	.section	.nv.callgraph,"",@"SHT_CUDA_CALLGRAPH"
	.align	4
	.sectionentsize	8
	.align		4
        /*0000*/ 	.word	0x00000000
	.align		4
        /*0004*/ 	.word	0xffffffff
	.align		4
        /*0008*/ 	.word	0x00000000
	.align		4
        /*000c*/ 	.word	0xfffffffe
	.align		4
        /*0010*/ 	.word	0x00000000
	.align		4
        /*0014*/ 	.word	0xfffffffd
	.align		4
        /*0018*/ 	.word	0x00000000
	.align		4
        /*001c*/ 	.word	0xfffffffc


//--------------------- .text._Z16reduceBlksKernelPiiS_ --------------------------
	.section	.text._Z16reduceBlksKernelPiiS_,"ax",@progbits
	.align	128
        .global         _Z16reduceBlksKernelPiiS_
        .type           _Z16reduceBlksKernelPiiS_,@function
        .size           _Z16reduceBlksKernelPiiS_,(.L_x_4 - _Z16reduceBlksKernelPiiS_)
        .other          _Z16reduceBlksKernelPiiS_,@"STO_CUDA_ENTRY STV_DEFAULT"
_Z16reduceBlksKernelPiiS_:
.text._Z16reduceBlksKernelPiiS_:
[----:B------:R-:W-:Y:S01]  /*0000*/  LDC R1, c[0x0][0x37c] ;  /* 0x0000df00ff017b82 */ /* 0x000fe20000000800 */
[----:B------:R-:W0:Y:S01]  /*0010*/  S2R R13, SR_CTAID.X ;  /* 0x00000000000d7919 */ /* 0x000e220000002500 */
[----:B------:R-:W0:Y:S06]  /*0020*/  LDCU UR6, c[0x0][0x360] ;  /* 0x00006c00ff0677ac */ /* 0x000e2c0008000800 */
[----:B------:R-:W1:Y:S01]  /*0030*/  LDC.64 R2, c[0x0][0x380] ;  /* 0x0000e000ff027b82 */ /* 0x000e620000000a00 */
[----:B------:R-:W2:Y:S01]  /*0040*/  S2R R6, SR_TID.X ;  /* 0x0000000000067919 */ /* 0x000ea20000002100 */
[----:B------:R-:W3:Y:S01]  /*0050*/  LDCU.64 UR4, c[0x0][0x358] ;  /* 0x00006b00ff0477ac */ /* 0x000ee20008000a00 */
[----:B------:R-:W4:Y:S01]  /*0060*/  LDCU UR7, c[0x0][0x388] ;  /* 0x00007100ff0777ac */ /* 0x000f220008000800 */
[----:B0-----:R-:W-:-:S04]  /*0070*/  IMAD R0, R13, UR6, RZ ;  /* 0x000000060d007c24 */ /* 0x001fc8000f8e02ff */
[----:B------:R-:W-:Y:S01]  /*0080*/  IMAD.SHL.U32 R7, R0, 0x2, RZ ;  /* 0x0000000200077824 */ /* 0x000fe200078e00ff */
[----:B------:R-:W-:-:S03]  /*0090*/  MOV R0, UR6 ;  /* 0x0000000600007c02 */ /* 0x000fc60008000f00 */
[----:B--2---:R-:W-:-:S04]  /*00a0*/  IMAD.IADD R9, R7, 0x1, R6 ;  /* 0x0000000107097824 */ /* 0x004fc800078e0206 */
[----:B-1-34-:R-:W-:-:S07]  /*00b0*/  IMAD.WIDE R2, R9, 0x4, R2 ;  /* 0x0000000409027825 */ /* 0x01afce00078e0202 */
.L_x_2:
[----:B------:R-:W-:Y:S01]  /*00c0*/  IMAD.IADD R4, R9, 0x1, R0 ;  /* 0x0000000109047824 */ /* 0x000fe200078e0200 */
[----:B------:R-:W-:Y:S04]  /*00d0*/  BSSY.RECONVERGENT B0, `(.L_x_0) ;  /* 0x000000a000007945 */ /* 0x000fe80003800200 */
[----:B------:R-:W-:-:S04]  /*00e0*/  ISETP.GE.AND P0, PT, R4, UR7, PT ;  /* 0x0000000704007c0c */ /* 0x000fc8000bf06270 */
[----:B------:R-:W-:-:S13]  /*00f0*/  ISETP.GE.U32.OR P0, PT, R6, R0, P0 ;  /* 0x000000000600720c */ /* 0x000fda0000706470 */
[----:B0-----:R-:W-:Y:S05]  /*0100*/  @P0 BRA `(.L_x_1) ;  /* 0x0000000000180947 */ /* 0x001fea0003800000 */
[----:B------:R-:W-:Y:S01]  /*0110*/  LEA R4, P0, R0, R2, 0x2 ;  /* 0x0000000200047211 */ /* 0x000fe200078010ff */
[----:B------:R-:W2:Y:S03]  /*0120*/  LDG.E R11, desc[UR4][R2.64] ;  /* 0x00000004020b7981 */ /* 0x000ea6000c1e1900 */
[----:B------:R-:W-:-:S05]  /*0130*/  IADD3.X R5, PT, PT, RZ, R3, RZ, P0, !PT ;  /* 0x00000003ff057210 */ /* 0x000fca00007fe4ff */
[----:B------:R-:W2:Y:S02]  /*0140*/  LDG.E R4, desc[UR4][R4.64] ;  /* 0x0000000404047981 */ /* 0x000ea4000c1e1900 */
[----:B--2---:R-:W-:-:S05]  /*0150*/  IMAD.IADD R11, R4, 0x1, R11 ;  /* 0x00000001040b7824 */ /* 0x004fca00078e020b */
[----:B------:R0:W-:Y:S02]  /*0160*/  STG.E desc[UR4][R2.64], R11 ;  /* 0x0000000b02007986 */ /* 0x0001e4000c101904 */
.L_x_1:
[----:B------:R-:W-:Y:S05]  /*0170*/  BSYNC.RECONVERGENT B0 ;  /* 0x0000000000007941 */ /* 0x000fea0003800200 */
.L_x_0:
[----:B------:R-:W-:Y:S01]  /*0180*/  BAR.SYNC.DEFER_BLOCKING 0x0 ;  /* 0x0000000000007b1d */ /* 0x000fe20000010000 */
[----:B------:R-:W-:Y:S02]  /*0190*/  ISETP.GT.U32.AND P0, PT, R0, 0x1, PT ;  /* 0x000000010000780c */ /* 0x000fe40003f04070 */
[----:B------:R-:W-:-:S11]  /*01a0*/  SHF.R.U32.HI R0, RZ, 0x1, R0 ;  /* 0x00000001ff007819 */ /* 0x000fd60000011600 */
[----:B------:R-:W-:Y:S05]  /*01b0*/  @P0 BRA `(.L_x_2) ;  /* 0xfffffffc00c00947 */ /* 0x000fea000383ffff */
[----:B------:R-:W-:-:S13]  /*01c0*/  ISETP.NE.AND P0, PT, R6, RZ, PT ;  /* 0x000000ff0600720c */ /* 0x000fda0003f05270 */
[----:B------:R-:W-:Y:S05]  /*01d0*/  @P0 EXIT ;  /* 0x000000000000094d */ /* 0x000fea0003800000 */
[----:B0-----:R-:W0:Y:S08]  /*01e0*/  LDC.64 R2, c[0x0][0x380] ;  /* 0x0000e000ff027b82 */ /* 0x001e300000000a00 */
[----:B------:R-:W1:Y:S01]  /*01f0*/  LDC.64 R4, c[0x0][0x390] ;  /* 0x0000e400ff047b82 */ /* 0x000e620000000a00 */
[----:B0-----:R-:W-:-:S06]  /*0200*/  IMAD.WIDE.U32 R2, R7, 0x4, R2 ;  /* 0x0000000407027825 */ /* 0x001fcc00078e0002 */
[----:B------:R-:W2:Y:S01]  /*0210*/  LDG.E R3, desc[UR4][R2.64] ;  /* 0x0000000402037981 */ /* 0x000ea2000c1e1900 */
[----:B-1----:R-:W-:-:S05]  /*0220*/  IMAD.WIDE.U32 R4, R13, 0x4, R4 ;  /* 0x000000040d047825 */ /* 0x002fca00078e0004 */
[----:B--2---:R-:W-:Y:S01]  /*0230*/  STG.E desc[UR4][R4.64], R3 ;  /* 0x0000000304007986 */ /* 0x004fe2000c101904 */
[----:B------:R-:W-:Y:S05]  /*0240*/  EXIT ;  /* 0x000000000000794d */ /* 0x000fea0003800000 */
.L_x_3:
[----:B------:R-:W-:-:S00]  /*0250*/  BRA `(.L_x_3) ;  /* 0xfffffffc00fc7947 */ /* 0x000fc0000383ffff */
[----:B------:R-:W-:-:S00]  /*0260*/  NOP ;  /* 0x0000000000007918 */ /* 0x000fc00000000000 */
        /* <DEDUP_REMOVED lines=9> */
.L_x_4:


//--------------------- .nv.shared.reserved.0     --------------------------
	.section	.nv.shared.reserved.0,"aw",@nobits
	.weak		__nv_reservedSMEM_offset_0_alias
	.size		__nv_reservedSMEM_offset_0_alias, 0, 64
	.other		__nv_reservedSMEM_offset_0_alias,@"STO_CUDA_RESERVED_SHARED STV_DEFAULT"
__nv_reservedSMEM_offset_0_alias:
	.zero		0
	.zero		64


//--------------------- .nv.constant0._Z16reduceBlksKernelPiiS_ --------------------------
	.section	.nv.constant0._Z16reduceBlksKernelPiiS_,"a",@progbits
	.sectionflags	@""
	.align	4
.nv.constant0._Z16reduceBlksKernelPiiS_:
	.zero		920


//--------------------- SYMBOLS --------------------------

	.type		.nv.reservedSmem.offset0,@object
	.size		.nv.reservedSmem.offset0,0x4
